//
// Generated by NVIDIA NVVM Compiler
//
// Compiler Build ID: CL-36424714
// Cuda compilation tools, release 13.0, V13.0.88
// Based on NVVM 20.0.0
//

.version 9.0
.target sm_100
.address_size 64

	// .globl	_Z11test_kerneliPdS_S_

.visible .entry _Z11test_kerneliPdS_S_(
	.param .u32 _Z11test_kerneliPdS_S__param_0,
	.param .u64 .ptr .align 1 _Z11test_kerneliPdS_S__param_1,
	.param .u64 .ptr .align 1 _Z11test_kerneliPdS_S__param_2,
	.param .u64 .ptr .align 1 _Z11test_kerneliPdS_S__param_3
)
{
	.reg .pred 	%p<10>;
	.reg .b32 	%r<40>;
	.reg .b64 	%rd<57>;
	.reg .b64 	%fd<112>;

	ld.param.u32 	%r20, [_Z11test_kerneliPdS_S__param_0];
	ld.param.u64 	%rd16, [_Z11test_kerneliPdS_S__param_1];
	ld.param.u64 	%rd17, [_Z11test_kerneliPdS_S__param_2];
	ld.param.u64 	%rd15, [_Z11test_kerneliPdS_S__param_3];
	cvta.to.global.u64 	%rd1, %rd17;
	cvta.to.global.u64 	%rd2, %rd16;
	mov.u32 	%r21, %ctaid.x;
	mov.u32 	%r22, %ctaid.y;
	mov.u32 	%r23, %tid.x;
	mov.u32 	%r24, %tid.y;
	shl.b32 	%r25, %r22, 3;
	add.s32 	%r1, %r25, %r24;
	shl.b32 	%r26, %r21, 3;
	add.s32 	%r2, %r26, %r23;
	setp.lt.s32 	%p1, %r20, 1;
	mov.f64 	%fd111, 0d0000000000000000;
	@%p1 bra 	$L__BB0_13;
	mul.lo.s32 	%r3, %r1, %r20;
	mul.lo.s32 	%r4, %r2, %r20;
	and.b32  	%r5, %r20, 15;
	setp.lt.u32 	%p2, %r20, 16;
	mov.f64 	%fd111, 0d0000000000000000;
	mov.b32 	%r37, 0;
	@%p2 bra 	$L__BB0_4;
	and.b32  	%r37, %r20, 2147483632;
	neg.s32 	%r35, %r37;
	mul.wide.u32 	%rd18, %r3, 8;
	add.s64 	%rd19, %rd18, %rd2;
	add.s64 	%rd54, %rd19, 64;
	mul.wide.u32 	%rd20, %r4, 8;
	add.s64 	%rd21, %rd20, %rd1;
	add.s64 	%rd53, %rd21, 64;
	mov.f64 	%fd111, 0d0000000000000000;
$L__BB0_3:
	.pragma "nounroll";
	ld.global.f64 	%fd18, [%rd54+-64];
	ld.global.f64 	%fd19, [%rd53+-64];
	fma.rn.f64 	%fd20, %fd18, %fd19, %fd111;
	ld.global.f64 	%fd21, [%rd54+-56];
	ld.global.f64 	%fd22, [%rd53+-56];
	fma.rn.f64 	%fd23, %fd21, %fd22, %fd20;
	ld.global.f64 	%fd24, [%rd54+-48];
	ld.global.f64 	%fd25, [%rd53+-48];
	fma.rn.f64 	%fd26, %fd24, %fd25, %fd23;
	ld.global.f64 	%fd27, [%rd54+-40];
	ld.global.f64 	%fd28, [%rd53+-40];
	fma.rn.f64 	%fd29, %fd27, %fd28, %fd26;
	ld.global.f64 	%fd30, [%rd54+-32];
	ld.global.f64 	%fd31, [%rd53+-32];
	fma.rn.f64 	%fd32, %fd30, %fd31, %fd29;
	ld.global.f64 	%fd33, [%rd54+-24];
	ld.global.f64 	%fd34, [%rd53+-24];
	fma.rn.f64 	%fd35, %fd33, %fd34, %fd32;
	ld.global.f64 	%fd36, [%rd54+-16];
	ld.global.f64 	%fd37, [%rd53+-16];
	fma.rn.f64 	%fd38, %fd36, %fd37, %fd35;
	ld.global.f64 	%fd39, [%rd54+-8];
	ld.global.f64 	%fd40, [%rd53+-8];
	fma.rn.f64 	%fd41, %fd39, %fd40, %fd38;
	ld.global.f64 	%fd42, [%rd54];
	ld.global.f64 	%fd43, [%rd53];
	fma.rn.f64 	%fd44, %fd42, %fd43, %fd41;
	ld.global.f64 	%fd45, [%rd54+8];
	ld.global.f64 	%fd46, [%rd53+8];
	fma.rn.f64 	%fd47, %fd45, %fd46, %fd44;
	ld.global.f64 	%fd48, [%rd54+16];
	ld.global.f64 	%fd49, [%rd53+16];
	fma.rn.f64 	%fd50, %fd48, %fd49, %fd47;
	ld.global.f64 	%fd51, [%rd54+24];
	ld.global.f64 	%fd52, [%rd53+24];
	fma.rn.f64 	%fd53, %fd51, %fd52, %fd50;
	ld.global.f64 	%fd54, [%rd54+32];
	ld.global.f64 	%fd55, [%rd53+32];
	fma.rn.f64 	%fd56, %fd54, %fd55, %fd53;
	ld.global.f64 	%fd57, [%rd54+40];
	ld.global.f64 	%fd58, [%rd53+40];
	fma.rn.f64 	%fd59, %fd57, %fd58, %fd56;
	ld.global.f64 	%fd60, [%rd54+48];
	ld.global.f64 	%fd61, [%rd53+48];
	fma.rn.f64 	%fd62, %fd60, %fd61, %fd59;
	ld.global.f64 	%fd63, [%rd54+56];
	ld.global.f64 	%fd64, [%rd53+56];
	fma.rn.f64 	%fd111, %fd63, %fd64, %fd62;
	add.s32 	%r35, %r35, 16;
	add.s64 	%rd54, %rd54, 128;
	add.s64 	%rd53, %rd53, 128;
	setp.ne.s32 	%p3, %r35, 0;
	@%p3 bra 	$L__BB0_3;
$L__BB0_4:
	setp.eq.s32 	%p4, %r5, 0;
	@%p4 bra 	$L__BB0_13;
	and.b32  	%r11, %r20, 7;
	setp.lt.u32 	%p5, %r5, 8;
	@%p5 bra 	$L__BB0_7;
	add.s32 	%r28, %r37, %r3;
	mul.wide.u32 	%rd22, %r28, 8;
	add.s64 	%rd23, %rd2, %rd22;
	ld.global.f64 	%fd66, [%rd23];
	add.s32 	%r29, %r37, %r4;
	mul.wide.u32 	%rd24, %r29, 8;
	add.s64 	%rd25, %rd1, %rd24;
	ld.global.f64 	%fd67, [%rd25];
	fma.rn.f64 	%fd68, %fd66, %fd67, %fd111;
	cvt.u64.u32 	%rd26, %r3;
	cvt.u64.u32 	%rd27, %r37;
	add.s64 	%rd28, %rd27, %rd26;
	shl.b64 	%rd29, %rd28, 3;
	add.s64 	%rd30, %rd2, %rd29;
	ld.global.f64 	%fd69, [%rd30+8];
	cvt.u64.u32 	%rd31, %r4;
	add.s64 	%rd32, %rd27, %rd31;
	shl.b64 	%rd33, %rd32, 3;
	add.s64 	%rd34, %rd1, %rd33;
	ld.global.f64 	%fd70, [%rd34+8];
	fma.rn.f64 	%fd71, %fd69, %fd70, %fd68;
	ld.global.f64 	%fd72, [%rd30+16];
	ld.global.f64 	%fd73, [%rd34+16];
	fma.rn.f64 	%fd74, %fd72, %fd73, %fd71;
	ld.global.f64 	%fd75, [%rd30+24];
	ld.global.f64 	%fd76, [%rd34+24];
	fma.rn.f64 	%fd77, %fd75, %fd76, %fd74;
	ld.global.f64 	%fd78, [%rd30+32];
	ld.global.f64 	%fd79, [%rd34+32];
	fma.rn.f64 	%fd80, %fd78, %fd79, %fd77;
	ld.global.f64 	%fd81, [%rd30+40];
	ld.global.f64 	%fd82, [%rd34+40];
	fma.rn.f64 	%fd83, %fd81, %fd82, %fd80;
	ld.global.f64 	%fd84, [%rd30+48];
	ld.global.f64 	%fd85, [%rd34+48];
	fma.rn.f64 	%fd86, %fd84, %fd85, %fd83;
	ld.global.f64 	%fd87, [%rd30+56];
	ld.global.f64 	%fd88, [%rd34+56];
	fma.rn.f64 	%fd111, %fd87, %fd88, %fd86;
	add.s32 	%r37, %r37, 8;
$L__BB0_7:
	setp.eq.s32 	%p6, %r11, 0;
	@%p6 bra 	$L__BB0_13;
	and.b32  	%r14, %r20, 3;
	setp.lt.u32 	%p7, %r11, 4;
	@%p7 bra 	$L__BB0_10;
	add.s32 	%r30, %r37, %r3;
	mul.wide.u32 	%rd35, %r30, 8;
	add.s64 	%rd36, %rd2, %rd35;
	ld.global.f64 	%fd90, [%rd36];
	add.s32 	%r31, %r37, %r4;
	mul.wide.u32 	%rd37, %r31, 8;
	add.s64 	%rd38, %rd1, %rd37;
	ld.global.f64 	%fd91, [%rd38];
	fma.rn.f64 	%fd92, %fd90, %fd91, %fd111;
	cvt.u64.u32 	%rd39, %r3;
	cvt.u64.u32 	%rd40, %r37;
	add.s64 	%rd41, %rd40, %rd39;
	shl.b64 	%rd42, %rd41, 3;
	add.s64 	%rd43, %rd2, %rd42;
	ld.global.f64 	%fd93, [%rd43+8];
	cvt.u64.u32 	%rd44, %r4;
	add.s64 	%rd45, %rd40, %rd44;
	shl.b64 	%rd46, %rd45, 3;
	add.s64 	%rd47, %rd1, %rd46;
	ld.global.f64 	%fd94, [%rd47+8];
	fma.rn.f64 	%fd95, %fd93, %fd94, %fd92;
	ld.global.f64 	%fd96, [%rd43+16];
	ld.global.f64 	%fd97, [%rd47+16];
	fma.rn.f64 	%fd98, %fd96, %fd97, %fd95;
	ld.global.f64 	%fd99, [%rd43+24];
	ld.global.f64 	%fd100, [%rd47+24];
	fma.rn.f64 	%fd111, %fd99, %fd100, %fd98;
	add.s32 	%r37, %r37, 4;
$L__BB0_10:
	setp.eq.s32 	%p8, %r14, 0;
	@%p8 bra 	$L__BB0_13;
	add.s32 	%r32, %r37, %r4;
	mul.wide.u32 	%rd48, %r32, 8;
	add.s64 	%rd56, %rd1, %rd48;
	add.s32 	%r33, %r37, %r3;
	mul.wide.u32 	%rd49, %r33, 8;
	add.s64 	%rd55, %rd2, %rd49;
	neg.s32 	%r39, %r14;
$L__BB0_12:
	.pragma "nounroll";
	ld.global.f64 	%fd101, [%rd55];
	ld.global.f64 	%fd102, [%rd56];
	fma.rn.f64 	%fd111, %fd101, %fd102, %fd111;
	add.s64 	%rd56, %rd56, 8;
	add.s64 	%rd55, %rd55, 8;
	add.s32 	%r39, %r39, 1;
	setp.ne.s32 	%p9, %r39, 0;
	@%p9 bra 	$L__BB0_12;
$L__BB0_13:
	cvta.to.global.u64 	%rd50, %rd15;
	mad.lo.s32 	%r34, %r1, %r20, %r2;
	mul.wide.s32 	%rd51, %r34, 8;
	add.s64 	%rd52, %rd50, %rd51;
	st.global.f64 	[%rd52], %fd111;
	ret;

}


// ===== COMPILED SASS (sm_100) =====

	.target	sm_100

	.elftype	@"ET_EXEC"


//--------------------- .note.nv.tkinfo           --------------------------
	.section	.note.nv.tkinfo,"",@"SHT_NOTE"
	.sectionflags	@"SHF_NOTE_NV_TKINFO"
	.tkinfo
        /*0018*/ 	.word	0x00000002
        /*0030*/ 	.string	""
        /*0030*/ 	.string	"ptxas"
        /*0030*/ 	.string	"Cuda compilation tools, release 13.0, V13.0.88"
        /*0030*/ 	.string	"Build cuda_13.0.r13.0/compiler.36424714_0"
        /*0030*/ 	.string	"-arch sm_100 -m 64 "



//--------------------- .note.nv.cuinfo           --------------------------
	.section	.note.nv.cuinfo,"",@"SHT_NOTE"
	.sectionflags	@"SHF_NOTE_NV_CUINFO"
        /*0018*/ 	.short	0x0002
        /*001a*/ 	.short	0x0064
        /*001c*/ 	.short	0x0082
	.zero		2


//--------------------- .nv.info                  --------------------------
	.section	.nv.info,"",@"SHT_CUDA_INFO"
	.align	4


	//----- nvinfo : EIATTR_REGCOUNT
	.align		4
        /*0000*/ 	.byte	0x04, 0x2f
        /*0002*/ 	.short	(.L_1 - .L_0)
	.align		4
.L_0:
        /*0004*/ 	.word	index@(_Z11test_kerneliPdS_S_)
        /*0008*/ 	.word	0x0000001f


	//----- nvinfo : EIATTR_FRAME_SIZE
	.align		4
.L_1:
        /*000c*/ 	.byte	0x04, 0x11
        /*000e*/ 	.short	(.L_3 - .L_2)
	.align		4
.L_2:
        /*0010*/ 	.word	index@(_Z11test_kerneliPdS_S_)
        /*0014*/ 	.word	0x00000000


	//----- nvinfo : EIATTR_MIN_STACK_SIZE
	.align		4
.L_3:
        /*0018*/ 	.byte	0x04, 0x12
        /*001a*/ 	.short	(.L_5 - .L_4)
	.align		4
.L_4:
        /*001c*/ 	.word	index@(_Z11test_kerneliPdS_S_)
        /*0020*/ 	.word	0x00000000
.L_5:


//--------------------- .nv.compat                --------------------------
	.section	.nv.compat,"",@"SHT_CUDA_COMPAT_INFO"
	.align	4
        /*0000*/ 	.byte	0x02, 0x09, 0x00, 0x00, 0x02, 0x02, 0x01, 0x00, 0x02, 0x05, 0x05, 0x00, 0x03, 0x07, 0x01, 0x01
        /*0010*/ 	.byte	0x02, 0x03, 0x00, 0x00, 0x02, 0x06, 0x01, 0x00, 0x04, 0x0b, 0x08, 0x00, 0x01, 0x00, 0x00, 0x00
        /*0020*/ 	.byte	0x00, 0x00, 0x00, 0x00


//--------------------- .nv.info._Z11test_kerneliPdS_S_ --------------------------
	.section	.nv.info._Z11test_kerneliPdS_S_,"",@"SHT_CUDA_INFO"
	.sectionflags	@""
	.align	4


	//----- nvinfo : EIATTR_CUDA_API_VERSION
	.align		4
        /*0000*/ 	.byte	0x04, 0x37
        /*0002*/ 	.short	(.L_7 - .L_6)
.L_6:
        /*0004*/ 	.word	0x00000082


	//----- nvinfo : EIATTR_KPARAM_INFO
	.align		4
.L_7:
        /*0008*/ 	.byte	0x04, 0x17
        /*000a*/ 	.short	(.L_9 - .L_8)
.L_8:
        /*000c*/ 	.word	0x00000000
        /*0010*/ 	.short	0x0003
        /*0012*/ 	.short	0x0018
        /*0014*/ 	.byte	0x00, 0xf5, 0x21, 0x00


	//----- nvinfo : EIATTR_KPARAM_INFO
	.align		4
.L_9:
        /*0018*/ 	.byte	0x04, 0x17
        /*001a*/ 	.short	(.L_11 - .L_10)
.L_10:
        /*001c*/ 	.word	0x00000000
        /*0020*/ 	.short	0x0002
        /*0022*/ 	.short	0x0010
        /*0024*/ 	.byte	0x00, 0xf5, 0x21, 0x00


	//----- nvinfo : EIATTR_KPARAM_INFO
	.align		4
.L_11:
        /*0028*/ 	.byte	0x04, 0x17
        /*002a*/ 	.short	(.L_13 - .L_12)
.L_12:
        /*002c*/ 	.word	0x00000000
        /*0030*/ 	.short	0x0001
        /*0032*/ 	.short	0x0008
        /*0034*/ 	.byte	0x00, 0xf5, 0x21, 0x00


	//----- nvinfo : EIATTR_KPARAM_INFO
	.align		4
.L_13:
        /*0038*/ 	.byte	0x04, 0x17
        /*003a*/ 	.short	(.L_15 - .L_14)
.L_14:
        /*003c*/ 	.word	0x00000000
        /*0040*/ 	.short	0x0000
        /*0042*/ 	.short	0x0000
        /*0044*/ 	.byte	0x00, 0xf0, 0x11, 0x00


	//----- nvinfo : EIATTR_SPARSE_MMA_MASK
	.align		4
.L_15:
        /*0048*/ 	.byte	0x03, 0x50
        /*004a*/ 	.short	0x0000


	//----- nvinfo : EIATTR_MAXREG_COUNT
	.align		4
        /*004c*/ 	.byte	0x03, 0x1b
        /*004e*/ 	.short	0x00ff


	//----- nvinfo : EIATTR_MERCURY_ISA_VERSION
	.align		4
        /*0050*/ 	.byte	0x03, 0x5f
        /*0052*/ 	.short	0x0101


	//----- nvinfo : EIATTR_VRC_CTA_INIT_COUNT
	.align		4
        /*0054*/ 	.byte	0x02, 0x4a
	.zero		1
	.zero		1


	//----- nvinfo : EIATTR_EXIT_INSTR_OFFSETS
	.align		4
        /*0058*/ 	.byte	0x04, 0x1c
        /*005a*/ 	.short	(.L_17 - .L_16)


	//   ....[0]....
.L_16:
        /*005c*/ 	.word	0x00000c80


	//----- nvinfo : EIATTR_CBANK_PARAM_SIZE
	.align		4
.L_17:
        /*0060*/ 	.byte	0x03, 0x19
        /*0062*/ 	.short	0x0020


	//----- nvinfo : EIATTR_PARAM_CBANK
	.align		4
        /*0064*/ 	.byte	0x04, 0x0a
        /*0066*/ 	.short	(.L_19 - .L_18)
	.align		4
.L_18:
        /*0068*/ 	.word	index@(.nv.constant0._Z11test_kerneliPdS_S_)
        /*006c*/ 	.short	0x0380
        /*006e*/ 	.short	0x0020


	//----- nvinfo : EIATTR_SW_WAR
	.align		4
.L_19:
        /*0070*/ 	.byte	0x04, 0x36
        /*0072*/ 	.short	(.L_21 - .L_20)
.L_20:
        /*0074*/ 	.word	0x00000008
.L_21:


//--------------------- .nv.callgraph             --------------------------
	.section	.nv.callgraph,"",@"SHT_CUDA_CALLGRAPH"
	.align	4
	.sectionentsize	8
	.align		4
        /*0000*/ 	.word	0x00000000
	.align		4
        /*0004*/ 	.word	0xffffffff
	.align		4
        /*0008*/ 	.word	0x00000000
	.align		4
        /*000c*/ 	.word	0xfffffffe
	.align		4
        /*0010*/ 	.word	0x00000000
	.align		4
        /*0014*/ 	.word	0xfffffffd
	.align		4
        /*0018*/ 	.word	0x00000000
	.align		4
        /*001c*/ 	.word	0xfffffffc


//--------------------- .text._Z11test_kerneliPdS_S_ --------------------------
	.section	.text._Z11test_kerneliPdS_S_,"ax",@progbits
	.align	128
        .global         _Z11test_kerneliPdS_S_
        .type           _Z11test_kerneliPdS_S_,@function
        .size           _Z11test_kerneliPdS_S_,(.L_x_7 - _Z11test_kerneliPdS_S_)
        .other          _Z11test_kerneliPdS_S_,@"STO_CUDA_ENTRY STV_DEFAULT"
_Z11test_kerneliPdS_S_:
.text._Z11test_kerneliPdS_S_:
[----:B------:R-:W-:Y:S01]  /*0000*/  LDC R1, c[0x0][0x37c] ;  /* 0x0000df00ff017b82 */ /* 0x000fe20000000800 */
[----:B------:R-:W0:Y:S01]  /*0010*/  S2R R0, SR_CTAID.Y ;  /* 0x0000000000007919 */ /* 0x000e220000002600 */
[----:B------:R-:W1:Y:S01]  /*0020*/  LDCU UR7, c[0x0][0x380] ;  /* 0x00007000ff0777ac */ /* 0x000e620008000800 */
[----:B------:R-:W-:Y:S01]  /*0030*/  CS2R R26, SRZ ;  /* 0x00000000001a7805 */ /* 0x000fe2000001ff00 */
[----:B------:R-:W0:Y:S01]  /*0040*/  S2R R5, SR_TID.Y ;  /* 0x0000000000057919 */ /* 0x000e220000002200 */
[----:B------:R-:W2:Y:S01]  /*0050*/  LDCU.64 UR8, c[0x0][0x358] ;  /* 0x00006b00ff0877ac */ /* 0x000ea20008000a00 */
[----:B------:R-:W3:Y:S01]  /*0060*/  S2R R3, SR_CTAID.X ;  /* 0x0000000000037919 */ /* 0x000ee20000002500 */
[----:B------:R-:W3:Y:S01]  /*0070*/  S2R R2, SR_TID.X ;  /* 0x0000000000027919 */ /* 0x000ee20000002100 */
[----:B-1----:R-:W-:Y:S01]  /*0080*/  UISETP.GE.AND UP0, UPT, UR7, 0x1, UPT ;  /* 0x000000010700788c */ /* 0x002fe2000bf06270 */
[----:B0-----:R-:W-:Y:S02]  /*0090*/  IMAD R0, R0, 0x8, R5 ;  /* 0x0000000800007824 */ /* 0x001fe400078e0205 */
[----:B---3--:R-:W-:-:S06]  /*00a0*/  IMAD R3, R3, 0x8, R2 ;  /* 0x0000000803037824 */ /* 0x008fcc00078e0202 */
[----:B--2---:R-:W-:Y:S05]  /*00b0*/  BRA.U !UP0, `(.L_x_0) ;  /* 0x0000000908e07547 */ /* 0x004fea000b800000 */
[----:B------:R-:W-:Y:S02]  /*00c0*/  UISETP.GE.U32.AND UP1, UPT, UR7, 0x10, UPT ;  /* 0x000000100700788c */ /* 0x000fe4000bf26070 */
[----:B------:R-:W-:Y:S01]  /*00d0*/  IMAD R28, R0, UR7, RZ ;  /* 0x00000007001c7c24 */ /* 0x000fe2000f8e02ff */
[----:B------:R-:W-:Y:S02]  /*00e0*/  ULOP3.LUT UR5, UR7, 0xf, URZ, 0xc0, !UPT ;  /* 0x0000000f07057892 */ /* 0x000fe4000f8ec0ff */
[----:B------:R-:W-:Y:S01]  /*00f0*/  IMAD R2, R3, UR7, RZ ;  /* 0x0000000703027c24 */ /* 0x000fe2000f8e02ff */
[----:B------:R-:W-:Y:S01]  /*0100*/  CS2R R26, SRZ ;  /* 0x00000000001a7805 */ /* 0x000fe2000001ff00 */
[----:B------:R-:W-:Y:S01]  /*0110*/  UMOV UR4, URZ ;  /* 0x000000ff00047c82 */ /* 0x000fe20008000000 */
[----:B------:R-:W-:Y:S01]  /*0120*/  UISETP.NE.AND UP0, UPT, UR5, URZ, UPT ;  /* 0x000000ff0500728c */ /* 0x000fe2000bf05270 */
[----:B------:R-:W-:Y:S10]  /*0130*/  BRA.U !UP1, `(.L_x_1) ;  /* 0x0000000509187547 */ /* 0x000ff4000b800000 */
[----:B------:R-:W0:Y:S01]  /*0140*/  LDC.64 R6, c[0x0][0x390] ;  /* 0x0000e400ff067b82 */ /* 0x000e220000000a00 */
[----:B------:R-:W-:Y:S01]  /*0150*/  ULOP3.LUT UR4, UR7, 0x7ffffff0, URZ, 0xc0, !UPT ;  /* 0x7ffffff007047892 */ /* 0x000fe2000f8ec0ff */
[----:B------:R-:W-:-:S03]  /*0160*/  CS2R R26, SRZ ;  /* 0x00000000001a7805 */ /* 0x000fc6000001ff00 */
[----:B------:R-:W-:-:S03]  /*0170*/  UIADD3 UR6, UPT, UPT, -UR4, URZ, URZ ;  /* 0x000000ff04067290 */ /* 0x000fc6000fffe1ff */
[----:B------:R-:W1:Y:S01]  /*0180*/  LDC.64 R4, c[0x0][0x388] ;  /* 0x0000e200ff047b82 */ /* 0x000e620000000a00 */
[----:B0-----:R-:W-:-:S03]  /*0190*/  IMAD.WIDE.U32 R6, R2, 0x8, R6 ;  /* 0x0000000802067825 */ /* 0x001fc600078e0006 */
[----:B------:R-:W-:Y:S01]  /*01a0*/  IADD3 R10, P1, PT, R6, 0x40, RZ ;  /* 0x00000040060a7810 */ /* 0x000fe20007f3e0ff */
[----:B-1----:R-:W-:-:S04]  /*01b0*/  IMAD.WIDE.U32 R4, R28, 0x8, R4 ;  /* 0x000000081c047825 */ /* 0x002fc800078e0004 */
[----:B------:R-:W-:Y:S01]  /*01c0*/  IMAD.X R11, RZ, RZ, R7, P1 ;  /* 0x000000ffff0b7224 */ /* 0x000fe200008e0607 */
[----:B------:R-:W-:-:S04]  /*01d0*/  IADD3 R12, P0, PT, R4, 0x40, RZ ;  /* 0x00000040040c7810 */ /* 0x000fc80007f1e0ff */
[----:B------:R-:W-:-:S09]  /*01e0*/  IADD3.X R13, PT, PT, RZ, R5, RZ, P0, !PT ;  /* 0x00000005ff0d7210 */ /* 0x000fd200007fe4ff */
.L_x_2:
[----:B------:R-:W-:Y:S01]  /*01f0*/  IMAD.MOV.U32 R4, RZ, RZ, R12 ;  /* 0x000000ffff047224 */ /* 0x000fe200078e000c */
[----:B------:R-:W-:Y:S01]  /*0200*/  MOV R5, R13 ;  /* 0x0000000d00057202 */ /* 0x000fe20000000f00 */
[----:B------:R-:W-:Y:S02]  /*0210*/  IMAD.MOV.U32 R6, RZ, RZ, R10 ;  /* 0x000000ffff067224 */ /* 0x000fe400078e000a */
[----:B------:R-:W-:Y:S02]  /*0220*/  IMAD.MOV.U32 R7, RZ, RZ, R11 ;  /* 0x000000ffff077224 */ /* 0x000fe400078e000b */
[----:B------:R-:W2:Y:S04]  /*0230*/  LDG.E.64 R14, desc[UR8][R4.64+-0x40] ;  /* 0xffffc008040e7981 */ /* 0x000ea8000c1e1b00 */
[----:B------:R-:W2:Y:S04]  /*0240*/  LDG.E.64 R8, desc[UR8][R6.64+-0x40] ;  /* 0xffffc00806087981 */ /* 0x000ea8000c1e1b00 */
[----:B------:R-:W3:Y:S04]  /*0250*/  LDG.E.64 R12, desc[UR8][R4.64+-0x38] ;  /* 0xffffc808040c7981 */ /* 0x000ee8000c1e1b00 */
[----:B------:R-:W3:Y:S04]  /*0260*/  LDG.E.64 R22, desc[UR8][R6.64+-0x38] ;  /* 0xffffc80806167981 */ /* 0x000ee8000c1e1b00 */
[----:B------:R-:W4:Y:S04]  /*0270*/  LDG.E.64 R10, desc[UR8][R4.64+-0x30] ;  /* 0xffffd008040a7981 */ /* 0x000f28000c1e1b00 */
[----:B------:R-:W4:Y:S04]  /*0280*/  LDG.E.64 R20, desc[UR8][R6.64+-0x30] ;  /* 0xffffd00806147981 */ /* 0x000f28000c1e1b00 */
[----:B------:R-:W5:Y:S04]  /*0290*/  LDG.E.64 R18, desc[UR8][R4.64+-0x28] ;  /* 0xffffd80804127981 */ /* 0x000f68000c1e1b00 */
[----:B------:R-:W5:Y:S04]  /*02a0*/  LDG.E.64 R16, desc[UR8][R6.64+-0x28] ;  /* 0xffffd80806107981 */ /* 0x000f68000c1e1b00 */
[----:B------:R-:W5:Y:S01]  /*02b0*/  LDG.E.64 R24, desc[UR8][R6.64+-0x18] ;  /* 0xffffe80806187981 */ /* 0x000f62000c1e1b00 */
[----:B--2---:R-:W-:-:S03]  /*02c0*/  DFMA R26, R14, R8, R26 ;  /* 0x000000080e1a722b */ /* 0x004fc6000000001a */
[----:B------:R-:W2:Y:S04]  /*02d0*/  LDG.E.64 R8, desc[UR8][R4.64+-0x20] ;  /* 0xffffe00804087981 */ /* 0x000ea8000c1e1b00 */
[----:B------:R-:W2:Y:S01]  /*02e0*/  LDG.E.64 R14, desc[UR8][R6.64+-0x20] ;  /* 0xffffe008060e7981 */ /* 0x000ea2000c1e1b00 */
[----:B---3--:R-:W-:-:S03]  /*02f0*/  DFMA R22, R12, R22, R26 ;  /* 0x000000160c16722b */ /* 0x008fc6000000001a */
[----:B------:R-:W3:Y:S04]  /*0300*/  LDG.E.64 R12, desc[UR8][R4.64+-0x18] ;  /* 0xffffe808040c7981 */ /* 0x000ee8000c1e1b00 */
[----:B------:R-:W3:Y:S01]  /*0310*/  LDG.E.64 R26, desc[UR8][R4.64+0x38] ;  /* 0x00003808041a7981 */ /* 0x000ee2000c1e1b00 */
[----:B----4-:R-:W-:-:S03]  /*0320*/  DFMA R20, R10, R20, R22 ;  /* 0x000000140a14722b */ /* 0x010fc60000000016 */
[----:B------:R-:W4:Y:S04]  /*0330*/  LDG.E.64 R10, desc[UR8][R4.64+-0x10] ;  /* 0xfffff008040a7981 */ /* 0x000f28000c1e1b00 */
[----:B------:R-:W4:Y:S01]  /*0340*/  LDG.E.64 R22, desc[UR8][R6.64+-0x10] ;  /* 0xfffff00806167981 */ /* 0x000f22000c1e1b00 */
[----:B-----5:R-:W-:-:S03]  /*0350*/  DFMA R16, R18, R16, R20 ;  /* 0x000000101210722b */ /* 0x020fc60000000014 */
        /* <DEDUP_REMOVED lines=24> */
[----:B------:R-:W5:Y:S01]  /*04e0*/  LDG.E.64 R20, desc[UR8][R6.64+0x38] ;  /* 0x0000380806147981 */ /* 0x000f62000c1e1b00 */
[----:B------:R-:W-:-:S04]  /*04f0*/  UIADD3 UR6, UPT, UPT, UR6, 0x10, URZ ;  /* 0x0000001006067890 */ /* 0x000fc8000fffe0ff */
[----:B------:R-:W-:Y:S01]  /*0500*/  UISETP.NE.AND UP1, UPT, UR6, URZ, UPT ;  /* 0x000000ff0600728c */ /* 0x000fe2000bf25270 */
[----:B--2---:R-:W-:-:S08]  /*0510*/  DFMA R8, R18, R8, R22 ;  /* 0x000000081208722b */ /* 0x004fd00000000016 */
[----:B---3--:R-:W-:-:S08]  /*0520*/  DFMA R8, R14, R16, R8 ;  /* 0x000000100e08722b */ /* 0x008fd00000000008 */
[----:B----4-:R-:W-:Y:S01]  /*0530*/  DFMA R8, R10, R12, R8 ;  /* 0x0000000c0a08722b */ /* 0x010fe20000000008 */
[----:B------:R-:W-:Y:S02]  /*0540*/  IADD3 R10, P1, PT, R6, 0x80, RZ ;  /* 0x00000080060a7810 */ /* 0x000fe40007f3e0ff */
[----:B------:R-:W-:-:S05]  /*0550*/  IADD3 R12, P0, PT, R4, 0x80, RZ ;  /* 0x00000080040c7810 */ /* 0x000fca0007f1e0ff */
[----:B-----5:R-:W-:Y:S01]  /*0560*/  DFMA R26, R26, R20, R8 ;  /* 0x000000141a1a722b */ /* 0x020fe20000000008 */
[----:B------:R-:W-:Y:S01]  /*0570*/  IADD3.X R13, PT, PT, RZ, R5, RZ, P0, !PT ;  /* 0x00000005ff0d7210 */ /* 0x000fe200007fe4ff */
[----:B------:R-:W-:Y:S01]  /*0580*/  IMAD.X R11, RZ, RZ, R7, P1 ;  /* 0x000000ffff0b7224 */ /* 0x000fe200008e0607 */
[----:B------:R-:W-:Y:S08]  /*0590*/  BRA.U UP1, `(.L_x_2) ;  /* 0xfffffffd01147547 */ /* 0x000ff0000b83ffff */
.L_x_1:
[----:B------:R-:W-:Y:S05]  /*05a0*/  BRA.U !UP0, `(.L_x_0) ;  /* 0x0000000508a47547 */ /* 0x000fea000b800000 */
[----:B------:R-:W-:Y:S02]  /*05b0*/  UISETP.GE.U32.AND UP0, UPT, UR5, 0x8, UPT ;  /* 0x000000080500788c */ /* 0x000fe4000bf06070 */
[----:B------:R-:W-:-:S04]  /*05c0*/  ULOP3.LUT UR6, UR7, 0x7, URZ, 0xc0, !UPT ;  /* 0x0000000707067892 */ /* 0x000fc8000f8ec0ff */
[----:B------:R-:W-:-:S03]  /*05d0*/  UISETP.NE.AND UP1, UPT, UR6, URZ, UPT ;  /* 0x000000ff0600728c */ /* 0x000fc6000bf25270 */
[----:B------:R-:W-:Y:S08]  /*05e0*/  BRA.U !UP0, `(.L_x_3) ;  /* 0x0000000108a47547 */ /* 0x000ff0000b800000 */
[----:B------:R-:W0:Y:S01]  /*05f0*/  LDC.64 R14, c[0x0][0x390] ;  /* 0x0000e400ff0e7b82 */ /* 0x000e220000000a00 */
[----:B------:R-:W1:Y:S01]  /*0600*/  LDCU.64 UR10, c[0x0][0x388] ;  /* 0x00007100ff0a77ac */ /* 0x000e620008000a00 */
[----:B------:R-:W-:Y:S01]  /*0610*/  IADD3 R7, PT, PT, R2, UR4, RZ ;  /* 0x0000000402077c10 */ /* 0x000fe2000fffe0ff */
[C---:B------:R-:W-:Y:S01]  /*0620*/  VIADD R5, R28.reuse, UR4 ;  /* 0x000000041c057c36 */ /* 0x040fe20008000000 */
[----:B------:R-:W-:Y:S01]  /*0630*/  IADD3 R8, P1, PT, R28, UR4, RZ ;  /* 0x000000041c087c10 */ /* 0x000fe2000ff3e0ff */
[----:B------:R-:W2:Y:S01]  /*0640*/  LDCU.64 UR12, c[0x0][0x390] ;  /* 0x00007200ff0c77ac */ /* 0x000ea20008000a00 */
[----:B------:R-:W-:Y:S02]  /*0650*/  IADD3 R6, P0, PT, R2, UR4, RZ ;  /* 0x0000000402067c10 */ /* 0x000fe4000ff1e0ff */
[----:B------:R-:W3:Y:S01]  /*0660*/  LDC.64 R16, c[0x0][0x388] ;  /* 0x0000e200ff107b82 */ /* 0x000ee20000000a00 */
[----:B0-----:R-:W-:-:S04]  /*0670*/  IMAD.WIDE.U32 R14, R7, 0x8, R14 ;  /* 0x00000008070e7825 */ /* 0x001fc800078e000e */
[----:B------:R-:W-:Y:S01]  /*0680*/  IMAD.X R7, RZ, RZ, RZ, P0 ;  /* 0x000000ffff077224 */ /* 0x000fe200000e06ff */
[----:B--2---:R-:W-:Y:S01]  /*0690*/  LEA R24, P0, R6, UR12, 0x3 ;  /* 0x0000000c06187c11 */ /* 0x004fe2000f8018ff */
[----:B------:R-:W2:Y:S01]  /*06a0*/  LDG.E.64 R14, desc[UR8][R14.64] ;  /* 0x000000080e0e7981 */ /* 0x000ea2000c1e1b00 */
[----:B---3--:R-:W-:-:S04]  /*06b0*/  IMAD.WIDE.U32 R16, R5, 0x8, R16 ;  /* 0x0000000805107825 */ /* 0x008fc800078e0010 */
[----:B------:R-:W-:Y:S01]  /*06c0*/  IMAD.X R5, RZ, RZ, RZ, P1 ;  /* 0x000000ffff057224 */ /* 0x000fe200008e06ff */
[----:B-1----:R-:W-:Y:S01]  /*06d0*/  LEA R4, P1, R8, UR10, 0x3 ;  /* 0x0000000a08047c11 */ /* 0x002fe2000f8218ff */
[----:B------:R-:W2:Y:S01]  /*06e0*/  LDG.E.64 R12, desc[UR8][R16.64] ;  /* 0x00000008100c7981 */ /* 0x000ea2000c1e1b00 */
[----:B------:R-:W-:Y:S02]  /*06f0*/  LEA.HI.X R25, R6, UR13, R7, 0x3, P0 ;  /* 0x0000000d06197c11 */ /* 0x000fe400080f1c07 */
[----:B------:R-:W-:-:S03]  /*0700*/  LEA.HI.X R5, R8, UR11, R5, 0x3, P1 ;  /* 0x0000000b08057c11 */ /* 0x000fc600088f1c05 */
        /* <DEDUP_REMOVED lines=15> */
[----:B------:R-:W4:Y:S04]  /*0800*/  LDG.E.64 R8, desc[UR8][R24.64+0x30] ;  /* 0x0000300818087981 */ /* 0x000f28000c1e1b00 */
[----:B------:R-:W4:Y:S01]  /*0810*/  LDG.E.64 R4, desc[UR8][R4.64+0x38] ;  /* 0x0000380804047981 */ /* 0x000f22000c1e1b00 */
[----:B-----5:R-:W-:Y:S01]  /*0820*/  DFMA R18, R18, R20, R22 ;  /* 0x000000141212722b */ /* 0x020fe20000000016 */
[----:B------:R-:W-:-:S07]  /*0830*/  UIADD3 UR4, UPT, UPT, UR4, 0x8, URZ ;  /* 0x0000000804047890 */ /* 0x000fce000fffe0ff */
[----:B--2---:R-:W-:-:S08]  /*0840*/  DFMA R14, R14, R16, R18 ;  /* 0x000000100e0e722b */ /* 0x004fd00000000012 */
[----:B---3--:R-:W-:-:S08]  /*0850*/  DFMA R10, R10, R12, R14 ;  /* 0x0000000c0a0a722b */ /* 0x008fd0000000000e */
[----:B----4-:R-:W-:-:S08]  /*0860*/  DFMA R6, R6, R8, R10 ;  /* 0x000000080606722b */ /* 0x010fd0000000000a */
[----:B------:R-:W-:-:S11]  /*0870*/  DFMA R26, R4, R26, R6 ;  /* 0x0000001a041a722b */ /* 0x000fd60000000006 */
.L_x_3:
        /* <DEDUP_REMOVED lines=8> */
[----:B------:R-:W-:Y:S01]  /*0900*/  VIADD R15, R2, UR4 ;  /* 0x00000004020f7c36 */ /* 0x000fe20008000000 */
[----:B------:R-:W-:Y:S01]  /*0910*/  IADD3 R6, P1, PT, R28, UR4, RZ ;  /* 0x000000041c067c10 */ /* 0x000fe2000ff3e0ff */
[----:B------:R-:W2:Y:S01]  /*0920*/  LDCU.64 UR12, c[0x0][0x390] ;  /* 0x00007200ff0c77ac */ /* 0x000ea20008000a00 */
[----:B------:R-:W-:Y:S02]  /*0930*/  IADD3 R8, P0, PT, R2, UR4, RZ ;  /* 0x0000000402087c10 */ /* 0x000fe4000ff1e0ff */
[----:B------:R-:W3:Y:S01]  /*0940*/  LDC.64 R4, c[0x0][0x390] ;  /* 0x0000e400ff047b82 */ /* 0x000ee20000000a00 */
[----:B0-----:R-:W-:-:S04]  /*0950*/  IMAD.WIDE.U32 R12, R7, 0x8, R12 ;  /* 0x00000008070c7825 */ /* 0x001fc800078e000c */
[----:B------:R-:W-:Y:S01]  /*0960*/  IMAD.X R7, RZ, RZ, RZ, P1 ;  /* 0x000000ffff077224 */ /* 0x000fe200008e06ff */
[----:B-1----:R-:W-:Y:S01]  /*0970*/  LEA R18, P1, R6, UR10, 0x3 ;  /* 0x0000000a06127c11 */ /* 0x002fe2000f8218ff */
[----:B------:R-:W4:Y:S01]  /*0980*/  LDG.E.64 R12, desc[UR8][R12.64] ;  /* 0x000000080c0c7981 */ /* 0x000f22000c1e1b00 */
[----:B---3--:R-:W-:Y:S01]  /*0990*/  IMAD.WIDE.U32 R14, R15, 0x8, R4 ;  /* 0x000000080f0e7825 */ /* 0x008fe200078e0004 */
[----:B------:R-:W-:Y:S02]  /*09a0*/  IADD3.X R5, PT, PT, RZ, RZ, RZ, P0, !PT ;  /* 0x000000ffff057210 */ /* 0x000fe400007fe4ff */
[----:B--2---:R-:W-:Y:S02]  /*09b0*/  LEA R16, P0, R8, UR12, 0x3 ;  /* 0x0000000c08107c11 */ /* 0x004fe4000f8018ff */
[----:B------:R-:W-:Y:S01]  /*09c0*/  LEA.HI.X R19, R6, UR11, R7, 0x3, P1 ;  /* 0x0000000b06137c11 */ /* 0x000fe200088f1c07 */
[----:B------:R-:W4:Y:S01]  /*09d0*/  LDG.E.64 R14, desc[UR8][R14.64] ;  /* 0x000000080e0e7981 */ /* 0x000f22000c1e1b00 */
[----:B------:R-:W-:-:S03]  /*09e0*/  LEA.HI.X R17, R8, UR13, R5, 0x3, P0 ;  /* 0x0000000d08117c11 */ /* 0x000fc600080f1c05 */
[----:B------:R-:W2:Y:S04]  /*09f0*/  LDG.E.64 R8, desc[UR8][R18.64+0x8] ;  /* 0x0000080812087981 */ /* 0x000ea8000c1e1b00 */
[----:B------:R-:W2:Y:S04]  /*0a00*/  LDG.E.64 R10, desc[UR8][R16.64+0x8] ;  /* 0x00000808100a7981 */ /* 0x000ea8000c1e1b00 */
[----:B------:R-:W3:Y:S04]  /*0a10*/  LDG.E.64 R4, desc[UR8][R18.64+0x10] ;  /* 0x0000100812047981 */ /* 0x000ee8000c1e1b00 */
[----:B------:R-:W3:Y:S04]  /*0a20*/  LDG.E.64 R6, desc[UR8][R16.64+0x10] ;  /* 0x0000100810067981 */ /* 0x000ee8000c1e1b00 */
[----:B------:R-:W5:Y:S04]  /*0a30*/  LDG.E.64 R20, desc[UR8][R18.64+0x18] ;  /* 0x0000180812147981 */ /* 0x000f68000c1e1b00 */
[----:B------:R-:W5:Y:S01]  /*0a40*/  LDG.E.64 R22, desc[UR8][R16.64+0x18] ;  /* 0x0000180810167981 */ /* 0x000f62000c1e1b00 */
[----:B------:R-:W-:Y:S01]  /*0a50*/  UIADD3 UR4, UPT, UPT, UR4, 0x4, URZ ;  /* 0x0000000404047890 */ /* 0x000fe2000fffe0ff */
[----:B----4-:R-:W-:-:S08]  /*0a60*/  DFMA R26, R12, R14, R26 ;  /* 0x0000000e0c1a722b */ /* 0x010fd0000000001a */
[----:B--2---:R-:W-:-:S08]  /*0a70*/  DFMA R8, R8, R10, R26 ;  /* 0x0000000a0808722b */ /* 0x004fd0000000001a */
[----:B---3--:R-:W-:-:S08]  /*0a80*/  DFMA R4, R4, R6, R8 ;  /* 0x000000060404722b */ /* 0x008fd00000000008 */
[----:B-----5:R-:W-:-:S11]  /*0a90*/  DFMA R26, R20, R22, R4 ;  /* 0x00000016141a722b */ /* 0x020fd60000000004 */
.L_x_4:
[----:B------:R-:W-:Y:S05]  /*0aa0*/  BRA.U !UP1, `(.L_x_0) ;  /* 0x0000000109647547 */ /* 0x000fea000b800000 */
[----:B------:R-:W0:Y:S01]  /*0ab0*/  LDC.64 R4, c[0x0][0x390] ;  /* 0x0000e400ff047b82 */ /* 0x000e220000000a00 */
[----:B------:R-:W-:Y:S01]  /*0ac0*/  IADD3 R11, PT, PT, R28, UR4, RZ ;  /* 0x000000041c0b7c10 */ /* 0x000fe2000fffe0ff */
[----:B------:R-:W-:Y:S01]  /*0ad0*/  VIADD R9, R2, UR4 ;  /* 0x0000000402097c36 */ /* 0x000fe20008000000 */
[----:B------:R-:W-:-:S05]  /*0ae0*/  UIADD3 UR5, UPT, UPT, -UR5, URZ, URZ ;  /* 0x000000ff05057290 */ /* 0x000fca000fffe1ff */
[----:B------:R-:W1:Y:S01]  /*0af0*/  LDC.64 R6, c[0x0][0x388] ;  /* 0x0000e200ff067b82 */ /* 0x000e620000000a00 */
[----:B0-----:R-:W-:-:S04]  /*0b00*/  IMAD.WIDE.U32 R4, R9, 0x8, R4 ;  /* 0x0000000809047825 */ /* 0x001fc800078e0004 */
[----:B------:R-:W-:Y:S02]  /*0b10*/  IMAD.MOV.U32 R8, RZ, RZ, R4 ;  /* 0x000000ffff087224 */ /* 0x000fe400078e0004 */
[----:B-1----:R-:W-:Y:S01]  /*0b20*/  IMAD.WIDE.U32 R6, R11, 0x8, R6 ;  /* 0x000000080b067825 */ /* 0x002fe200078e0006 */
[----:B------:R-:W-:-:S03]  /*0b30*/  MOV R11, R5 ;  /* 0x00000005000b7202 */ /* 0x000fc60000000f00 */
[----:B------:R-:W-:Y:S01]  /*0b40*/  IMAD.MOV.U32 R2, RZ, RZ, R6 ;  /* 0x000000ffff027224 */ /* 0x000fe200078e0006 */
[----:B------:R-:W-:-:S07]  /*0b50*/  MOV R9, R7 ;  /* 0x0000000700097202 */ /* 0x000fce0000000f00 */
.L_x_5:
[----:B------:R-:W-:Y:S01]  /*0b60*/  IMAD.MOV.U32 R4, RZ, RZ, R2 ;  /* 0x000000ffff047224 */ /* 0x000fe200078e0002 */
[----:B------:R-:W-:Y:S01]  /*0b70*/  MOV R5, R9 ;  /* 0x0000000900057202 */ /* 0x000fe20000000f00 */
[----:B------:R-:W-:Y:S01]  /*0b80*/  IMAD.MOV.U32 R6, RZ, RZ, R8 ;  /* 0x000000ffff067224 */ /* 0x000fe200078e0008 */
[----:B------:R-:W-:-:S04]  /*0b90*/  MOV R7, R11 ;  /* 0x0000000b00077202 */ /* 0x000fc80000000f00 */
[----:B------:R-:W2:Y:S04]  /*0ba0*/  LDG.E.64 R4, desc[UR8][R4.64] ;  /* 0x0000000804047981 */ /* 0x000ea8000c1e1b00 */
[----:B------:R-:W2:Y:S01]  /*0bb0*/  LDG.E.64 R6, desc[UR8][R6.64] ;  /* 0x0000000806067981 */ /* 0x000ea2000c1e1b00 */
[----:B------:R-:W-:Y:S01]  /*0bc0*/  UIADD3 UR5, UPT, UPT, UR5, 0x1, URZ ;  /* 0x0000000105057890 */ /* 0x000fe2000fffe0ff */
[----:B------:R-:W-:Y:S02]  /*0bd0*/  IADD3 R8, P0, PT, R8, 0x8, RZ ;  /* 0x0000000808087810 */ /* 0x000fe40007f1e0ff */
[----:B------:R-:W-:Y:S01]  /*0be0*/  IADD3 R2, P1, PT, R2, 0x8, RZ ;  /* 0x0000000802027810 */ /* 0x000fe20007f3e0ff */
[----:B------:R-:W-:Y:S02]  /*0bf0*/  UISETP.NE.AND UP0, UPT, UR5, URZ, UPT ;  /* 0x000000ff0500728c */ /* 0x000fe4000bf05270 */
[----:B------:R-:W-:Y:S01]  /*0c00*/  IMAD.X R11, RZ, RZ, R11, P0 ;  /* 0x000000ffff0b7224 */ /* 0x000fe200000e060b */
[----:B------:R-:W-:Y:S01]  /*0c10*/  IADD3.X R9, PT, PT, RZ, R9, RZ, P1, !PT ;  /* 0x00000009ff097210 */ /* 0x000fe20000ffe4ff */
[----:B--2---:R-:W-:-:S05]  /*0c20*/  DFMA R26, R4, R6, R26 ;  /* 0x00000006041a722b */ /* 0x004fca000000001a */
[----:B------:R-:W-:Y:S06]  /*0c30*/  BRA.U UP0, `(.L_x_5) ;  /* 0xfffffffd00c87547 */ /* 0x000fec000b83ffff */
.L_x_0:
[----:B------:R-:W0:Y:S01]  /*0c40*/  LDC.64 R4, c[0x0][0x398] ;  /* 0x0000e600ff047b82 */ /* 0x000e220000000a00 */
[----:B------:R-:W-:-:S04]  /*0c50*/  IMAD R3, R0, UR7, R3 ;  /* 0x0000000700037c24 */ /* 0x000fc8000f8e0203 */
[----:B0-----:R-:W-:-:S05]  /*0c60*/  IMAD.WIDE R2, R3, 0x8, R4 ;  /* 0x0000000803027825 */ /* 0x001fca00078e0204 */
[----:B------:R-:W-:Y:S01]  /*0c70*/  STG.E.64 desc[UR8][R2.64], R26 ;  /* 0x0000001a02007986 */ /* 0x000fe2000c101b08 */
[----:B------:R-:W-:Y:S05]  /*0c80*/  EXIT ;  /* 0x000000000000794d */ /* 0x000fea0003800000 */
.L_x_6:
[----:B------:R-:W-:-:S00]  /*0c90*/  BRA `(.L_x_6) ;  /* 0xfffffffc00fc7947 */ /* 0x000fc0000383ffff */
[----:B------:R-:W-:-:S00]  /*0ca0*/  NOP ;  /* 0x0000000000007918 */ /* 0x000fc00000000000 */
        /* <DEDUP_REMOVED lines=13> */
.L_x_7:


//--------------------- .nv.shared.reserved.0     --------------------------
	.section	.nv.shared.reserved.0,"aw",@nobits
	.weak		__nv_reservedSMEM_offset_0_alias
	.size		__nv_reservedSMEM_offset_0_alias, 0, 64
	.other		__nv_reservedSMEM_offset_0_alias,@"STO_CUDA_RESERVED_SHARED STV_DEFAULT"
__nv_reservedSMEM_offset_0_alias:
	.zero		0
	.zero		64


//--------------------- .nv.constant0._Z11test_kerneliPdS_S_ --------------------------
	.section	.nv.constant0._Z11test_kerneliPdS_S_,"a",@progbits
	.sectionflags	@""
	.align	4
.nv.constant0._Z11test_kerneliPdS_S_:
	.zero		928


//--------------------- SYMBOLS --------------------------

	.type		.nv.reservedSmem.offset0,@object
	.size		.nv.reservedSmem.offset0,0x4
